//
// Generated by NVIDIA NVVM Compiler
//
// Compiler Build ID: CL-36424714
// Cuda compilation tools, release 13.0, V13.0.88
// Based on NVVM 20.0.0
//

.version 9.0
.target sm_100
.address_size 64

	// .globl	_Z7vectAddPiS_S_

.visible .entry _Z7vectAddPiS_S_(
	.param .u64 .ptr .align 1 _Z7vectAddPiS_S__param_0,
	.param .u64 .ptr .align 1 _Z7vectAddPiS_S__param_1,
	.param .u64 .ptr .align 1 _Z7vectAddPiS_S__param_2
)
{
	.reg .b32 	%r<5>;
	.reg .b64 	%rd<11>;

	ld.param.u64 	%rd1, [_Z7vectAddPiS_S__param_0];
	ld.param.u64 	%rd2, [_Z7vectAddPiS_S__param_1];
	ld.param.u64 	%rd3, [_Z7vectAddPiS_S__param_2];
	cvta.to.global.u64 	%rd4, %rd3;
	cvta.to.global.u64 	%rd5, %rd2;
	cvta.to.global.u64 	%rd6, %rd1;
	mov.u32 	%r1, %tid.x;
	mul.wide.u32 	%rd7, %r1, 4;
	add.s64 	%rd8, %rd6, %rd7;
	ld.global.u32 	%r2, [%rd8];
	add.s64 	%rd9, %rd5, %rd7;
	ld.global.u32 	%r3, [%rd9];
	add.s32 	%r4, %r3, %r2;
	add.s64 	%rd10, %rd4, %rd7;
	st.global.u32 	[%rd10], %r4;
	ret;

}
	// .globl	_Z10LinearSortPiS_
.visible .entry _Z10LinearSortPiS_(
	.param .u64 .ptr .align 1 _Z10LinearSortPiS__param_0,
	.param .u64 .ptr .align 1 _Z10LinearSortPiS__param_1
)
{


	ret;

}


// ===== COMPILED SASS (sm_100) =====

	.target	sm_100

	.elftype	@"ET_EXEC"


//--------------------- .note.nv.tkinfo           --------------------------
	.section	.note.nv.tkinfo,"",@"SHT_NOTE"
	.sectionflags	@"SHF_NOTE_NV_TKINFO"
	.tkinfo
        /*0018*/ 	.word	0x00000002
        /*0030*/ 	.string	""
        /*0030*/ 	.string	"ptxas"
        /*0030*/ 	.string	"Cuda compilation tools, release 13.0, V13.0.88"
        /*0030*/ 	.string	"Build cuda_13.0.r13.0/compiler.36424714_0"
        /*0030*/ 	.string	"-arch sm_100 -m 64 "



//--------------------- .note.nv.cuinfo           --------------------------
	.section	.note.nv.cuinfo,"",@"SHT_NOTE"
	.sectionflags	@"SHF_NOTE_NV_CUINFO"
        /*0018*/ 	.short	0x0002
        /*001a*/ 	.short	0x0064
        /*001c*/ 	.short	0x0082
	.zero		2


//--------------------- .nv.info                  --------------------------
	.section	.nv.info,"",@"SHT_CUDA_INFO"
	.align	4


	//----- nvinfo : EIATTR_REGCOUNT
	.align		4
        /*0000*/ 	.byte	0x04, 0x2f
        /*0002*/ 	.short	(.L_1 - .L_0)
	.align		4
.L_0:
        /*0004*/ 	.word	index@(_Z7vectAddPiS_S_)
        /*0008*/ 	.word	0x0000000c


	//----- nvinfo : EIATTR_FRAME_SIZE
	.align		4
.L_1:
        /*000c*/ 	.byte	0x04, 0x11
        /*000e*/ 	.short	(.L_3 - .L_2)
	.align		4
.L_2:
        /*0010*/ 	.word	index@(_Z7vectAddPiS_S_)
        /*0014*/ 	.word	0x00000000


	//----- nvinfo : EIATTR_REGCOUNT
	.align		4
.L_3:
        /*0018*/ 	.byte	0x04, 0x2f
        /*001a*/ 	.short	(.L_5 - .L_4)
	.align		4
.L_4:
        /*001c*/ 	.word	index@(_Z10LinearSortPiS_)
        /*0020*/ 	.word	0x00000004


	//----- nvinfo : EIATTR_FRAME_SIZE
	.align		4
.L_5:
        /*0024*/ 	.byte	0x04, 0x11
        /*0026*/ 	.short	(.L_7 - .L_6)
	.align		4
.L_6:
        /*0028*/ 	.word	index@(_Z10LinearSortPiS_)
        /*002c*/ 	.word	0x00000000


	//----- nvinfo : EIATTR_MIN_STACK_SIZE
	.align		4
.L_7:
        /*0030*/ 	.byte	0x04, 0x12
        /*0032*/ 	.short	(.L_9 - .L_8)
	.align		4
.L_8:
        /*0034*/ 	.word	index@(_Z10LinearSortPiS_)
        /*0038*/ 	.word	0x00000000


	//----- nvinfo : EIATTR_MIN_STACK_SIZE
	.align		4
.L_9:
        /*003c*/ 	.byte	0x04, 0x12
        /*003e*/ 	.short	(.L_11 - .L_10)
	.align		4
.L_10:
        /*0040*/ 	.word	index@(_Z7vectAddPiS_S_)
        /*0044*/ 	.word	0x00000000
.L_11:


//--------------------- .nv.compat                --------------------------
	.section	.nv.compat,"",@"SHT_CUDA_COMPAT_INFO"
	.align	4
        /*0000*/ 	.byte	0x02, 0x09, 0x00, 0x00, 0x02, 0x02, 0x01, 0x00, 0x02, 0x05, 0x05, 0x00, 0x03, 0x07, 0x01, 0x01
        /*0010*/ 	.byte	0x02, 0x03, 0x00, 0x00, 0x02, 0x06, 0x01, 0x00, 0x04, 0x0b, 0x08, 0x00, 0x09, 0x00, 0x00, 0x00
        /*0020*/ 	.byte	0x00, 0x00, 0x00, 0x00


//--------------------- .nv.info._Z10LinearSortPiS_ --------------------------
	.section	.nv.info._Z10LinearSortPiS_,"",@"SHT_CUDA_INFO"
	.sectionflags	@""
	.align	4


	//----- nvinfo : EIATTR_CUDA_API_VERSION
	.align		4
        /*0000*/ 	.byte	0x04, 0x37
        /*0002*/ 	.short	(.L_13 - .L_12)
.L_12:
        /*0004*/ 	.word	0x00000082


	//----- nvinfo : EIATTR_KPARAM_INFO
	.align		4
.L_13:
        /*0008*/ 	.byte	0x04, 0x17
        /*000a*/ 	.short	(.L_15 - .L_14)
.L_14:
        /*000c*/ 	.word	0x00000000
        /*0010*/ 	.short	0x0001
        /*0012*/ 	.short	0x0008
        /*0014*/ 	.byte	0x00, 0xf5, 0x21, 0x00


	//----- nvinfo : EIATTR_KPARAM_INFO
	.align		4
.L_15:
        /*0018*/ 	.byte	0x04, 0x17
        /*001a*/ 	.short	(.L_17 - .L_16)
.L_16:
        /*001c*/ 	.word	0x00000000
        /*0020*/ 	.short	0x0000
        /*0022*/ 	.short	0x0000
        /*0024*/ 	.byte	0x00, 0xf5, 0x21, 0x00


	//----- nvinfo : EIATTR_SPARSE_MMA_MASK
	.align		4
.L_17:
        /*0028*/ 	.byte	0x03, 0x50
        /*002a*/ 	.short	0x0000


	//----- nvinfo : EIATTR_MAXREG_COUNT
	.align		4
        /*002c*/ 	.byte	0x03, 0x1b
        /*002e*/ 	.short	0x00ff


	//----- nvinfo : EIATTR_MERCURY_ISA_VERSION
	.align		4
        /*0030*/ 	.byte	0x03, 0x5f
        /*0032*/ 	.short	0x0101


	//----- nvinfo : EIATTR_VRC_CTA_INIT_COUNT
	.align		4
        /*0034*/ 	.byte	0x02, 0x4a
	.zero		1
	.zero		1


	//----- nvinfo : EIATTR_EXIT_INSTR_OFFSETS
	.align		4
        /*0038*/ 	.byte	0x04, 0x1c
        /*003a*/ 	.short	(.L_19 - .L_18)


	//   ....[0]....
.L_18:
        /*003c*/ 	.word	0x00000010


	//----- nvinfo : EIATTR_CBANK_PARAM_SIZE
	.align		4
.L_19:
        /*0040*/ 	.byte	0x03, 0x19
        /*0042*/ 	.short	0x0010


	//----- nvinfo : EIATTR_PARAM_CBANK
	.align		4
        /*0044*/ 	.byte	0x04, 0x0a
        /*0046*/ 	.short	(.L_21 - .L_20)
	.align		4
.L_20:
        /*0048*/ 	.word	index@(.nv.constant0._Z10LinearSortPiS_)
        /*004c*/ 	.short	0x0380
        /*004e*/ 	.short	0x0010


	//----- nvinfo : EIATTR_SW_WAR
	.align		4
.L_21:
        /*0050*/ 	.byte	0x04, 0x36
        /*0052*/ 	.short	(.L_23 - .L_22)
.L_22:
        /*0054*/ 	.word	0x00000008
.L_23:


//--------------------- .nv.info._Z7vectAddPiS_S_ --------------------------
	.section	.nv.info._Z7vectAddPiS_S_,"",@"SHT_CUDA_INFO"
	.sectionflags	@""
	.align	4


	//----- nvinfo : EIATTR_CUDA_API_VERSION
	.align		4
        /*0000*/ 	.byte	0x04, 0x37
        /*0002*/ 	.short	(.L_25 - .L_24)
.L_24:
        /*0004*/ 	.word	0x00000082


	//----- nvinfo : EIATTR_KPARAM_INFO
	.align		4
.L_25:
        /*0008*/ 	.byte	0x04, 0x17
        /*000a*/ 	.short	(.L_27 - .L_26)
.L_26:
        /*000c*/ 	.word	0x00000000
        /*0010*/ 	.short	0x0002
        /*0012*/ 	.short	0x0010
        /*0014*/ 	.byte	0x00, 0xf5, 0x21, 0x00


	//----- nvinfo : EIATTR_KPARAM_INFO
	.align		4
.L_27:
        /*0018*/ 	.byte	0x04, 0x17
        /*001a*/ 	.short	(.L_29 - .L_28)
.L_28:
        /*001c*/ 	.word	0x00000000
        /*0020*/ 	.short	0x0001
        /*0022*/ 	.short	0x0008
        /*0024*/ 	.byte	0x00, 0xf5, 0x21, 0x00


	//----- nvinfo : EIATTR_KPARAM_INFO
	.align		4
.L_29:
        /*0028*/ 	.byte	0x04, 0x17
        /*002a*/ 	.short	(.L_31 - .L_30)
.L_30:
        /*002c*/ 	.word	0x00000000
        /*0030*/ 	.short	0x0000
        /*0032*/ 	.short	0x0000
        /*0034*/ 	.byte	0x00, 0xf5, 0x21, 0x00


	//----- nvinfo : EIATTR_SPARSE_MMA_MASK
	.align		4
.L_31:
        /*0038*/ 	.byte	0x03, 0x50
        /*003a*/ 	.short	0x0000


	//----- nvinfo : EIATTR_MAXREG_COUNT
	.align		4
        /*003c*/ 	.byte	0x03, 0x1b
        /*003e*/ 	.short	0x00ff


	//----- nvinfo : EIATTR_MERCURY_ISA_VERSION
	.align		4
        /*0040*/ 	.byte	0x03, 0x5f
        /*0042*/ 	.short	0x0101


	//----- nvinfo : EIATTR_VRC_CTA_INIT_COUNT
	.align		4
        /*0044*/ 	.byte	0x02, 0x4a
	.zero		1
	.zero		1


	//----- nvinfo : EIATTR_EXIT_INSTR_OFFSETS
	.align		4
        /*0048*/ 	.byte	0x04, 0x1c
        /*004a*/ 	.short	(.L_33 - .L_32)


	//   ....[0]....
.L_32:
        /*004c*/ 	.word	0x000000d0


	//----- nvinfo : EIATTR_CBANK_PARAM_SIZE
	.align		4
.L_33:
        /*0050*/ 	.byte	0x03, 0x19
        /*0052*/ 	.short	0x0018


	//----- nvinfo : EIATTR_PARAM_CBANK
	.align		4
        /*0054*/ 	.byte	0x04, 0x0a
        /*0056*/ 	.short	(.L_35 - .L_34)
	.align		4
.L_34:
        /*0058*/ 	.word	index@(.nv.constant0._Z7vectAddPiS_S_)
        /*005c*/ 	.short	0x0380
        /*005e*/ 	.short	0x0018


	//----- nvinfo : EIATTR_SW_WAR
	.align		4
.L_35:
        /*0060*/ 	.byte	0x04, 0x36
        /*0062*/ 	.short	(.L_37 - .L_36)
.L_36:
        /*0064*/ 	.word	0x00000008
.L_37:


//--------------------- .nv.callgraph             --------------------------
	.section	.nv.callgraph,"",@"SHT_CUDA_CALLGRAPH"
	.align	4
	.sectionentsize	8
	.align		4
        /*0000*/ 	.word	0x00000000
	.align		4
        /*0004*/ 	.word	0xffffffff
	.align		4
        /*0008*/ 	.word	0x00000000
	.align		4
        /*000c*/ 	.word	0xfffffffe
	.align		4
        /*0010*/ 	.word	0x00000000
	.align		4
        /*0014*/ 	.word	0xfffffffd
	.align		4
        /*0018*/ 	.word	0x00000000
	.align		4
        /*001c*/ 	.word	0xfffffffc


//--------------------- .text._Z10LinearSortPiS_  --------------------------
	.section	.text._Z10LinearSortPiS_,"ax",@progbits
	.align	128
        .global         _Z10LinearSortPiS_
        .type           _Z10LinearSortPiS_,@function
        .size           _Z10LinearSortPiS_,(.L_x_2 - _Z10LinearSortPiS_)
        .other          _Z10LinearSortPiS_,@"STO_CUDA_ENTRY STV_DEFAULT"
_Z10LinearSortPiS_:
.text._Z10LinearSortPiS_:
[----:B------:R-:W-:Y:S01]  /*0000*/  LDC R1, c[0x0][0x37c] ;  /* 0x0000df00ff017b82 */ /* 0x000fe20000000800 */
[----:B------:R-:W-:Y:S05]  /*0010*/  EXIT ;  /* 0x000000000000794d */ /* 0x000fea0003800000 */
.L_x_0:
[----:B------:R-:W-:-:S00]  /*0020*/  BRA `(.L_x_0) ;  /* 0xfffffffc00fc7947 */ /* 0x000fc0000383ffff */
[----:B------:R-:W-:-:S00]  /*0030*/  NOP ;  /* 0x0000000000007918 */ /* 0x000fc00000000000 */
        /* <DEDUP_REMOVED lines=12> */
.L_x_2:


//--------------------- .text._Z7vectAddPiS_S_    --------------------------
	.section	.text._Z7vectAddPiS_S_,"ax",@progbits
	.align	128
        .global         _Z7vectAddPiS_S_
        .type           _Z7vectAddPiS_S_,@function
        .size           _Z7vectAddPiS_S_,(.L_x_3 - _Z7vectAddPiS_S_)
        .other          _Z7vectAddPiS_S_,@"STO_CUDA_ENTRY STV_DEFAULT"
_Z7vectAddPiS_S_:
.text._Z7vectAddPiS_S_:
[----:B------:R-:W-:Y:S01]  /*0000*/  LDC R1, c[0x0][0x37c] ;  /* 0x0000df00ff017b82 */ /* 0x000fe20000000800 */
[----:B------:R-:W0:Y:S07]  /*0010*/  S2R R9, SR_TID.X ;  /* 0x0000000000097919 */ /* 0x000e2e0000002100 */
[----:B------:R-:W0:Y:S01]  /*0020*/  LDC.64 R2, c[0x0][0x380] ;  /* 0x0000e000ff027b82 */ /* 0x000e220000000a00 */
[----:B------:R-:W1:Y:S07]  /*0030*/  LDCU.64 UR4, c[0x0][0x358] ;  /* 0x00006b00ff0477ac */ /* 0x000e6e0008000a00 */
[----:B------:R-:W2:Y:S08]  /*0040*/  LDC.64 R4, c[0x0][0x388] ;  /* 0x0000e200ff047b82 */ /* 0x000eb00000000a00 */
[----:B------:R-:W3:Y:S01]  /*0050*/  LDC.64 R6, c[0x0][0x390] ;  /* 0x0000e400ff067b82 */ /* 0x000ee20000000a00 */
[----:B0-----:R-:W-:-:S04]  /*0060*/  IMAD.WIDE.U32 R2, R9, 0x4, R2 ;  /* 0x0000000409027825 */ /* 0x001fc800078e0002 */
[C---:B--2---:R-:W-:Y:S02]  /*0070*/  IMAD.WIDE.U32 R4, R9.reuse, 0x4, R4 ;  /* 0x0000000409047825 */ /* 0x044fe400078e0004 */
[----:B-1----:R-:W2:Y:S04]  /*0080*/  LDG.E R2, desc[UR4][R2.64] ;  /* 0x0000000402027981 */ /* 0x002ea8000c1e1900 */
[----:B------:R-:W2:Y:S01]  /*0090*/  LDG.E R5, desc[UR4][R4.64] ;  /* 0x0000000404057981 */ /* 0x000ea2000c1e1900 */
[----:B---3--:R-:W-:Y:S01]  /*00a0*/  IMAD.WIDE.U32 R6, R9, 0x4, R6 ;  /* 0x0000000409067825 */ /* 0x008fe200078e0006 */
[----:B--2---:R-:W-:-:S05]  /*00b0*/  IADD3 R9, PT, PT, R2, R5, RZ ;  /* 0x0000000502097210 */ /* 0x004fca0007ffe0ff */
[----:B------:R-:W-:Y:S01]  /*00c0*/  STG.E desc[UR4][R6.64], R9 ;  /* 0x0000000906007986 */ /* 0x000fe2000c101904 */
[----:B------:R-:W-:Y:S05]  /*00d0*/  EXIT ;  /* 0x000000000000794d */ /* 0x000fea0003800000 */
.L_x_1:
        /* <DEDUP_REMOVED lines=10> */
.L_x_3:


//--------------------- .nv.shared.reserved.0     --------------------------
	.section	.nv.shared.reserved.0,"aw",@nobits
	.weak		__nv_reservedSMEM_offset_0_alias
	.size		__nv_reservedSMEM_offset_0_alias, 0, 64
	.other		__nv_reservedSMEM_offset_0_alias,@"STO_CUDA_RESERVED_SHARED STV_DEFAULT"
__nv_reservedSMEM_offset_0_alias:
	.zero		0
	.zero		64


//--------------------- .nv.constant0._Z10LinearSortPiS_ --------------------------
	.section	.nv.constant0._Z10LinearSortPiS_,"a",@progbits
	.sectionflags	@""
	.align	4
.nv.constant0._Z10LinearSortPiS_:
	.zero		912


//--------------------- .nv.constant0._Z7vectAddPiS_S_ --------------------------
	.section	.nv.constant0._Z7vectAddPiS_S_,"a",@progbits
	.sectionflags	@""
	.align	4
.nv.constant0._Z7vectAddPiS_S_:
	.zero		920


//--------------------- SYMBOLS --------------------------

	.type		.nv.reservedSmem.offset0,@object
	.size		.nv.reservedSmem.offset0,0x4
